//
// Generated by NVIDIA NVVM Compiler
//
// Compiler Build ID: CL-36424714
// Cuda compilation tools, release 13.0, V13.0.88
// Based on NVVM 20.0.0
//

.version 9.0
.target sm_100
.address_size 64

	// .globl	_Z10matrix_mulPiS_S_i

.visible .entry _Z10matrix_mulPiS_S_i(
	.param .u64 .ptr .align 1 _Z10matrix_mulPiS_S_i_param_0,
	.param .u64 .ptr .align 1 _Z10matrix_mulPiS_S_i_param_1,
	.param .u64 .ptr .align 1 _Z10matrix_mulPiS_S_i_param_2,
	.param .u32 _Z10matrix_mulPiS_S_i_param_3
)
{
	.reg .pred 	%p<10>;
	.reg .b32 	%r<144>;
	.reg .b64 	%rd<47>;

	ld.param.u64 	%rd4, [_Z10matrix_mulPiS_S_i_param_0];
	ld.param.u64 	%rd5, [_Z10matrix_mulPiS_S_i_param_1];
	ld.param.u64 	%rd3, [_Z10matrix_mulPiS_S_i_param_2];
	ld.param.u32 	%r55, [_Z10matrix_mulPiS_S_i_param_3];
	cvta.to.global.u64 	%rd1, %rd5;
	cvta.to.global.u64 	%rd2, %rd4;
	mov.u32 	%r57, %ctaid.x;
	mov.u32 	%r58, %ntid.x;
	mov.u32 	%r59, %tid.x;
	mad.lo.s32 	%r1, %r57, %r58, %r59;
	mov.u32 	%r60, %ctaid.y;
	mov.u32 	%r61, %ntid.y;
	mul.lo.s32 	%r2, %r60, %r61;
	mov.u32 	%r3, %tid.y;
	add.s32 	%r4, %r2, %r3;
	setp.lt.s32 	%p1, %r55, 1;
	mov.b32 	%r143, 0;
	@%p1 bra 	$L__BB0_12;
	mul.lo.s32 	%r5, %r55, %r1;
	and.b32  	%r6, %r55, 7;
	setp.lt.u32 	%p2, %r55, 8;
	mov.b32 	%r138, 0;
	mov.u32 	%r143, %r138;
	@%p2 bra 	$L__BB0_4;
	and.b32  	%r138, %r55, 2147483640;
	neg.s32 	%r132, %r138;
	add.s32 	%r65, %r3, %r55;
	add.s32 	%r131, %r65, %r2;
	shl.b32 	%r10, %r55, 3;
	shl.b32 	%r66, %r55, 1;
	add.s32 	%r130, %r4, %r66;
	mad.lo.s32 	%r129, %r55, 3, %r4;
	shl.b32 	%r67, %r55, 2;
	add.s32 	%r128, %r4, %r67;
	mad.lo.s32 	%r127, %r55, 5, %r4;
	mad.lo.s32 	%r126, %r55, 6, %r4;
	mad.lo.s32 	%r125, %r55, 7, %r4;
	mov.b32 	%r143, 0;
	mov.u32 	%r123, %r5;
	mov.u32 	%r124, %r4;
$L__BB0_3:
	.pragma "nounroll";
	mul.wide.s32 	%rd6, %r123, 4;
	add.s64 	%rd7, %rd2, %rd6;
	ld.global.u32 	%r68, [%rd7];
	mul.wide.u32 	%rd8, %r124, 4;
	add.s64 	%rd9, %rd1, %rd8;
	ld.global.u32 	%r69, [%rd9];
	mad.lo.s32 	%r70, %r69, %r68, %r143;
	ld.global.u32 	%r71, [%rd7+4];
	mul.wide.u32 	%rd10, %r131, 4;
	add.s64 	%rd11, %rd1, %rd10;
	ld.global.u32 	%r72, [%rd11];
	mad.lo.s32 	%r73, %r72, %r71, %r70;
	ld.global.u32 	%r74, [%rd7+8];
	mul.wide.u32 	%rd12, %r130, 4;
	add.s64 	%rd13, %rd1, %rd12;
	ld.global.u32 	%r75, [%rd13];
	mad.lo.s32 	%r76, %r75, %r74, %r73;
	ld.global.u32 	%r77, [%rd7+12];
	mul.wide.u32 	%rd14, %r129, 4;
	add.s64 	%rd15, %rd1, %rd14;
	ld.global.u32 	%r78, [%rd15];
	mad.lo.s32 	%r79, %r78, %r77, %r76;
	ld.global.u32 	%r80, [%rd7+16];
	mul.wide.u32 	%rd16, %r128, 4;
	add.s64 	%rd17, %rd1, %rd16;
	ld.global.u32 	%r81, [%rd17];
	mad.lo.s32 	%r82, %r81, %r80, %r79;
	ld.global.u32 	%r83, [%rd7+20];
	mul.wide.u32 	%rd18, %r127, 4;
	add.s64 	%rd19, %rd1, %rd18;
	ld.global.u32 	%r84, [%rd19];
	mad.lo.s32 	%r85, %r84, %r83, %r82;
	ld.global.u32 	%r86, [%rd7+24];
	mul.wide.u32 	%rd20, %r126, 4;
	add.s64 	%rd21, %rd1, %rd20;
	ld.global.u32 	%r87, [%rd21];
	mad.lo.s32 	%r88, %r87, %r86, %r85;
	ld.global.u32 	%r89, [%rd7+28];
	mul.wide.u32 	%rd22, %r125, 4;
	add.s64 	%rd23, %rd1, %rd22;
	ld.global.u32 	%r90, [%rd23];
	mad.lo.s32 	%r143, %r90, %r89, %r88;
	add.s32 	%r132, %r132, 8;
	add.s32 	%r131, %r131, %r10;
	add.s32 	%r130, %r130, %r10;
	add.s32 	%r129, %r129, %r10;
	add.s32 	%r128, %r128, %r10;
	add.s32 	%r127, %r127, %r10;
	add.s32 	%r126, %r126, %r10;
	add.s32 	%r125, %r125, %r10;
	add.s32 	%r124, %r124, %r10;
	add.s32 	%r123, %r123, 8;
	setp.ne.s32 	%p3, %r132, 0;
	@%p3 bra 	$L__BB0_3;
$L__BB0_4:
	setp.eq.s32 	%p4, %r6, 0;
	@%p4 bra 	$L__BB0_12;
	and.b32  	%r42, %r55, 3;
	setp.lt.u32 	%p5, %r6, 4;
	@%p5 bra 	$L__BB0_7;
	add.s32 	%r92, %r138, %r5;
	mul.wide.s32 	%rd24, %r92, 4;
	add.s64 	%rd25, %rd2, %rd24;
	ld.global.u32 	%r93, [%rd25];
	mad.lo.s32 	%r94, %r138, %r55, %r4;
	mul.wide.u32 	%rd26, %r94, 4;
	add.s64 	%rd27, %rd1, %rd26;
	ld.global.u32 	%r95, [%rd27];
	mad.lo.s32 	%r96, %r95, %r93, %r143;
	ld.global.u32 	%r97, [%rd25+4];
	add.s32 	%r98, %r94, %r55;
	mul.wide.u32 	%rd28, %r98, 4;
	add.s64 	%rd29, %rd1, %rd28;
	ld.global.u32 	%r99, [%rd29];
	mad.lo.s32 	%r100, %r99, %r97, %r96;
	ld.global.u32 	%r101, [%rd25+8];
	add.s32 	%r102, %r98, %r55;
	mul.wide.u32 	%rd30, %r102, 4;
	add.s64 	%rd31, %rd1, %rd30;
	ld.global.u32 	%r103, [%rd31];
	mad.lo.s32 	%r104, %r103, %r101, %r100;
	ld.global.u32 	%r105, [%rd25+12];
	add.s32 	%r106, %r102, %r55;
	mul.wide.u32 	%rd32, %r106, 4;
	add.s64 	%rd33, %rd1, %rd32;
	ld.global.u32 	%r107, [%rd33];
	mad.lo.s32 	%r143, %r107, %r105, %r104;
	add.s32 	%r138, %r138, 4;
$L__BB0_7:
	setp.eq.s32 	%p6, %r42, 0;
	@%p6 bra 	$L__BB0_12;
	setp.eq.s32 	%p7, %r42, 1;
	@%p7 bra 	$L__BB0_10;
	add.s32 	%r109, %r138, %r5;
	mul.wide.s32 	%rd34, %r109, 4;
	add.s64 	%rd35, %rd2, %rd34;
	ld.global.u32 	%r110, [%rd35];
	mad.lo.s32 	%r111, %r138, %r55, %r4;
	mul.wide.u32 	%rd36, %r111, 4;
	add.s64 	%rd37, %rd1, %rd36;
	ld.global.u32 	%r112, [%rd37];
	mad.lo.s32 	%r113, %r112, %r110, %r143;
	ld.global.u32 	%r114, [%rd35+4];
	add.s32 	%r115, %r111, %r55;
	mul.wide.u32 	%rd38, %r115, 4;
	add.s64 	%rd39, %rd1, %rd38;
	ld.global.u32 	%r116, [%rd39];
	mad.lo.s32 	%r143, %r116, %r114, %r113;
	add.s32 	%r138, %r138, 2;
$L__BB0_10:
	and.b32  	%r117, %r55, 1;
	setp.eq.b32 	%p8, %r117, 1;
	not.pred 	%p9, %p8;
	@%p9 bra 	$L__BB0_12;
	add.s32 	%r118, %r138, %r5;
	mul.wide.s32 	%rd40, %r118, 4;
	add.s64 	%rd41, %rd2, %rd40;
	ld.global.u32 	%r119, [%rd41];
	mad.lo.s32 	%r120, %r138, %r55, %r4;
	mul.wide.u32 	%rd42, %r120, 4;
	add.s64 	%rd43, %rd1, %rd42;
	ld.global.u32 	%r121, [%rd43];
	mad.lo.s32 	%r143, %r121, %r119, %r143;
$L__BB0_12:
	cvta.to.global.u64 	%rd44, %rd3;
	mad.lo.s32 	%r122, %r55, %r1, %r4;
	mul.wide.s32 	%rd45, %r122, 4;
	add.s64 	%rd46, %rd44, %rd45;
	st.global.u32 	[%rd46], %r143;
	ret;

}


// ===== COMPILED SASS (sm_100) =====

	.target	sm_100

	.elftype	@"ET_EXEC"


//--------------------- .note.nv.tkinfo           --------------------------
	.section	.note.nv.tkinfo,"",@"SHT_NOTE"
	.sectionflags	@"SHF_NOTE_NV_TKINFO"
	.tkinfo
        /*0018*/ 	.word	0x00000002
        /*0030*/ 	.string	""
        /*0030*/ 	.string	"ptxas"
        /*0030*/ 	.string	"Cuda compilation tools, release 13.0, V13.0.88"
        /*0030*/ 	.string	"Build cuda_13.0.r13.0/compiler.36424714_0"
        /*0030*/ 	.string	"-arch sm_100 -m 64 "



//--------------------- .note.nv.cuinfo           --------------------------
	.section	.note.nv.cuinfo,"",@"SHT_NOTE"
	.sectionflags	@"SHF_NOTE_NV_CUINFO"
        /*0018*/ 	.short	0x0002
        /*001a*/ 	.short	0x0064
        /*001c*/ 	.short	0x0082
	.zero		2


//--------------------- .nv.info                  --------------------------
	.section	.nv.info,"",@"SHT_CUDA_INFO"
	.align	4


	//----- nvinfo : EIATTR_REGCOUNT
	.align		4
        /*0000*/ 	.byte	0x04, 0x2f
        /*0002*/ 	.short	(.L_1 - .L_0)
	.align		4
.L_0:
        /*0004*/ 	.word	index@(_Z10matrix_mulPiS_S_i)
        /*0008*/ 	.word	0x00000020


	//----- nvinfo : EIATTR_FRAME_SIZE
	.align		4
.L_1:
        /*000c*/ 	.byte	0x04, 0x11
        /*000e*/ 	.short	(.L_3 - .L_2)
	.align		4
.L_2:
        /*0010*/ 	.word	index@(_Z10matrix_mulPiS_S_i)
        /*0014*/ 	.word	0x00000000


	//----- nvinfo : EIATTR_MIN_STACK_SIZE
	.align		4
.L_3:
        /*0018*/ 	.byte	0x04, 0x12
        /*001a*/ 	.short	(.L_5 - .L_4)
	.align		4
.L_4:
        /*001c*/ 	.word	index@(_Z10matrix_mulPiS_S_i)
        /*0020*/ 	.word	0x00000000
.L_5:


//--------------------- .nv.compat                --------------------------
	.section	.nv.compat,"",@"SHT_CUDA_COMPAT_INFO"
	.align	4
        /*0000*/ 	.byte	0x02, 0x09, 0x00, 0x00, 0x02, 0x02, 0x01, 0x00, 0x02, 0x05, 0x05, 0x00, 0x03, 0x07, 0x01, 0x01
        /*0010*/ 	.byte	0x02, 0x03, 0x00, 0x00, 0x02, 0x06, 0x01, 0x00, 0x04, 0x0b, 0x08, 0x00, 0x09, 0x00, 0x00, 0x00
        /*0020*/ 	.byte	0x00, 0x00, 0x00, 0x00


//--------------------- .nv.info._Z10matrix_mulPiS_S_i --------------------------
	.section	.nv.info._Z10matrix_mulPiS_S_i,"",@"SHT_CUDA_INFO"
	.sectionflags	@""
	.align	4


	//----- nvinfo : EIATTR_CUDA_API_VERSION
	.align		4
        /*0000*/ 	.byte	0x04, 0x37
        /*0002*/ 	.short	(.L_7 - .L_6)
.L_6:
        /*0004*/ 	.word	0x00000082


	//----- nvinfo : EIATTR_KPARAM_INFO
	.align		4
.L_7:
        /*0008*/ 	.byte	0x04, 0x17
        /*000a*/ 	.short	(.L_9 - .L_8)
.L_8:
        /*000c*/ 	.word	0x00000000
        /*0010*/ 	.short	0x0003
        /*0012*/ 	.short	0x0018
        /*0014*/ 	.byte	0x00, 0xf0, 0x11, 0x00


	//----- nvinfo : EIATTR_KPARAM_INFO
	.align		4
.L_9:
        /*0018*/ 	.byte	0x04, 0x17
        /*001a*/ 	.short	(.L_11 - .L_10)
.L_10:
        /*001c*/ 	.word	0x00000000
        /*0020*/ 	.short	0x0002
        /*0022*/ 	.short	0x0010
        /*0024*/ 	.byte	0x00, 0xf5, 0x21, 0x00


	//----- nvinfo : EIATTR_KPARAM_INFO
	.align		4
.L_11:
        /*0028*/ 	.byte	0x04, 0x17
        /*002a*/ 	.short	(.L_13 - .L_12)
.L_12:
        /*002c*/ 	.word	0x00000000
        /*0030*/ 	.short	0x0001
        /*0032*/ 	.short	0x0008
        /*0034*/ 	.byte	0x00, 0xf5, 0x21, 0x00


	//----- nvinfo : EIATTR_KPARAM_INFO
	.align		4
.L_13:
        /*0038*/ 	.byte	0x04, 0x17
        /*003a*/ 	.short	(.L_15 - .L_14)
.L_14:
        /*003c*/ 	.word	0x00000000
        /*0040*/ 	.short	0x0000
        /*0042*/ 	.short	0x0000
        /*0044*/ 	.byte	0x00, 0xf5, 0x21, 0x00


	//----- nvinfo : EIATTR_SPARSE_MMA_MASK
	.align		4
.L_15:
        /*0048*/ 	.byte	0x03, 0x50
        /*004a*/ 	.short	0x0000


	//----- nvinfo : EIATTR_MAXREG_COUNT
	.align		4
        /*004c*/ 	.byte	0x03, 0x1b
        /*004e*/ 	.short	0x00ff


	//----- nvinfo : EIATTR_MERCURY_ISA_VERSION
	.align		4
        /*0050*/ 	.byte	0x03, 0x5f
        /*0052*/ 	.short	0x0101


	//----- nvinfo : EIATTR_VRC_CTA_INIT_COUNT
	.align		4
        /*0054*/ 	.byte	0x02, 0x4a
	.zero		1
	.zero		1


	//----- nvinfo : EIATTR_EXIT_INSTR_OFFSETS
	.align		4
        /*0058*/ 	.byte	0x04, 0x1c
        /*005a*/ 	.short	(.L_17 - .L_16)


	//   ....[0]....
.L_16:
        /*005c*/ 	.word	0x000008f0


	//----- nvinfo : EIATTR_CBANK_PARAM_SIZE
	.align		4
.L_17:
        /*0060*/ 	.byte	0x03, 0x19
        /*0062*/ 	.short	0x001c


	//----- nvinfo : EIATTR_PARAM_CBANK
	.align		4
        /*0064*/ 	.byte	0x04, 0x0a
        /*0066*/ 	.short	(.L_19 - .L_18)
	.align		4
.L_18:
        /*0068*/ 	.word	index@(.nv.constant0._Z10matrix_mulPiS_S_i)
        /*006c*/ 	.short	0x0380
        /*006e*/ 	.short	0x001c


	//----- nvinfo : EIATTR_SW_WAR
	.align		4
.L_19:
        /*0070*/ 	.byte	0x04, 0x36
        /*0072*/ 	.short	(.L_21 - .L_20)
.L_20:
        /*0074*/ 	.word	0x00000008
.L_21:


//--------------------- .nv.callgraph             --------------------------
	.section	.nv.callgraph,"",@"SHT_CUDA_CALLGRAPH"
	.align	4
	.sectionentsize	8
	.align		4
        /*0000*/ 	.word	0x00000000
	.align		4
        /*0004*/ 	.word	0xffffffff
	.align		4
        /*0008*/ 	.word	0x00000000
	.align		4
        /*000c*/ 	.word	0xfffffffe
	.align		4
        /*0010*/ 	.word	0x00000000
	.align		4
        /*0014*/ 	.word	0xfffffffd
	.align		4
        /*0018*/ 	.word	0x00000000
	.align		4
        /*001c*/ 	.word	0xfffffffc


//--------------------- .text._Z10matrix_mulPiS_S_i --------------------------
	.section	.text._Z10matrix_mulPiS_S_i,"ax",@progbits
	.align	128
        .global         _Z10matrix_mulPiS_S_i
        .type           _Z10matrix_mulPiS_S_i,@function
        .size           _Z10matrix_mulPiS_S_i,(.L_x_5 - _Z10matrix_mulPiS_S_i)
        .other          _Z10matrix_mulPiS_S_i,@"STO_CUDA_ENTRY STV_DEFAULT"
_Z10matrix_mulPiS_S_i:
.text._Z10matrix_mulPiS_S_i:
[----:B------:R-:W-:Y:S08]  /*0000*/  LDC R1, c[0x0][0x37c] ;  /* 0x0000df00ff017b82 */ /* 0x000ff00000000800 */
[----:B------:R-:W0:Y:S01]  /*0010*/  LDC R0, c[0x0][0x398] ;  /* 0x0000e600ff007b82 */ /* 0x000e220000000800 */
[----:B------:R-:W1:Y:S01]  /*0020*/  S2R R2, SR_TID.X ;  /* 0x0000000000027919 */ /* 0x000e620000002100 */
[----:B------:R-:W2:Y:S01]  /*0030*/  LDCU.64 UR6, c[0x0][0x358] ;  /* 0x00006b00ff0677ac */ /* 0x000ea20008000a00 */
[----:B------:R-:W-:Y:S01]  /*0040*/  HFMA2 R20, -RZ, RZ, 0, 0 ;  /* 0x00000000ff147431 */ /* 0x000fe200000001ff */
[----:B------:R-:W3:Y:S04]  /*0050*/  S2R R11, SR_TID.Y ;  /* 0x00000000000b7919 */ /* 0x000ee80000002200 */
[----:B------:R-:W4:Y:S08]  /*0060*/  S2UR UR4, SR_CTAID.Y ;  /* 0x00000000000479c3 */ /* 0x000f300000002600 */
[----:B------:R-:W1:Y:S01]  /*0070*/  LDC R3, c[0x0][0x360] ;  /* 0x0000d800ff037b82 */ /* 0x000e620000000800 */
[----:B------:R-:W4:Y:S07]  /*0080*/  LDCU UR5, c[0x0][0x364] ;  /* 0x00006c80ff0577ac */ /* 0x000f2e0008000800 */
[----:B------:R-:W1:Y:S01]  /*0090*/  S2UR UR8, SR_CTAID.X ;  /* 0x00000000000879c3 */ /* 0x000e620000002500 */
[----:B0-----:R-:W-:Y:S01]  /*00a0*/  ISETP.GE.AND P0, PT, R0, 0x1, PT ;  /* 0x000000010000780c */ /* 0x001fe20003f06270 */
[----:B----4-:R-:W-:-:S06]  /*00b0*/  UIMAD UR4, UR4, UR5, URZ ;  /* 0x00000005040472a4 */ /* 0x010fcc000f8e02ff */
[----:B---3--:R-:W-:Y:S01]  /*00c0*/  IADD3 R7, PT, PT, R11, UR4, RZ ;  /* 0x000000040b077c10 */ /* 0x008fe2000fffe0ff */
[----:B-1----:R-:W-:-:S05]  /*00d0*/  IMAD R3, R3, UR8, R2 ;  /* 0x0000000803037c24 */ /* 0x002fca000f8e0202 */
[----:B--2---:R-:W-:Y:S05]  /*00e0*/  @!P0 BRA `(.L_x_0) ;  /* 0x0000000400f08947 */ /* 0x004fea0003800000 */
[C---:B------:R-:W-:Y:S01]  /*00f0*/  ISETP.GE.U32.AND P1, PT, R0.reuse, 0x8, PT ;  /* 0x000000080000780c */ /* 0x040fe20003f26070 */
[----:B------:R-:W-:Y:S01]  /*0100*/  IMAD R4, R3, R0, RZ ;  /* 0x0000000003047224 */ /* 0x000fe200078e02ff */
[----:B------:R-:W-:Y:S02]  /*0110*/  LOP3.LUT R2, R0, 0x7, RZ, 0xc0, !PT ;  /* 0x0000000700027812 */ /* 0x000fe400078ec0ff */
[----:B------:R-:W-:Y:S02]  /*0120*/  MOV R9, RZ ;  /* 0x000000ff00097202 */ /* 0x000fe40000000f00 */
[----:B------:R-:W-:Y:S02]  /*0130*/  ISETP.NE.AND P0, PT, R2, RZ, PT ;  /* 0x000000ff0200720c */ /* 0x000fe40003f05270 */
[----:B------:R-:W-:-:S05]  /*0140*/  MOV R20, RZ ;  /* 0x000000ff00147202 */ /* 0x000fca0000000f00 */
[----:B------:R-:W-:Y:S06]  /*0150*/  @!P1 BRA `(.L_x_1) ;  /* 0x0000000000ec9947 */ /* 0x000fec0003800000 */
[C---:B------:R-:W-:Y:S01]  /*0160*/  LOP3.LUT R9, R0.reuse, 0x7ffffff8, RZ, 0xc0, !PT ;  /* 0x7ffffff800097812 */ /* 0x040fe200078ec0ff */
[C---:B------:R-:W-:Y:S01]  /*0170*/  IMAD R13, R0.reuse, 0x3, R7 ;  /* 0x00000003000d7824 */ /* 0x040fe200078e0207 */
[C---:B------:R-:W-:Y:S01]  /*0180*/  IADD3 R11, PT, PT, R0.reuse, UR4, R11 ;  /* 0x00000004000b7c10 */ /* 0x040fe2000fffe00b */
[C-C-:B------:R-:W-:Y:S01]  /*0190*/  IMAD R29, R0.reuse, 0x5, R7.reuse ;  /* 0x00000005001d7824 */ /* 0x140fe200078e0207 */
[CC--:B------:R-:W-:Y:S01]  /*01a0*/  LEA R5, R0.reuse, R7.reuse, 0x1 ;  /* 0x0000000700057211 */ /* 0x0c0fe200078e08ff */
[C-C-:B------:R-:W-:Y:S01]  /*01b0*/  IMAD R6, R0.reuse, 0x6, R7.reuse ;  /* 0x0000000600067824 */ /* 0x140fe200078e0207 */
[C---:B------:R-:W-:Y:S01]  /*01c0*/  LEA R15, R0.reuse, R7, 0x2 ;  /* 0x00000007000f7211 */ /* 0x040fe200078e10ff */
[----:B------:R-:W-:Y:S01]  /*01d0*/  IMAD R8, R0, 0x7, R7 ;  /* 0x0000000700087824 */ /* 0x000fe200078e0207 */
[----:B------:R-:W-:Y:S02]  /*01e0*/  MOV R20, RZ ;  /* 0x000000ff00147202 */ /* 0x000fe40000000f00 */
[----:B------:R-:W-:-:S02]  /*01f0*/  MOV R14, R4 ;  /* 0x00000004000e7202 */ /* 0x000fc40000000f00 */
[----:B------:R-:W-:Y:S02]  /*0200*/  MOV R10, R7 ;  /* 0x00000007000a7202 */ /* 0x000fe40000000f00 */
[----:B------:R-:W-:-:S07]  /*0210*/  IADD3 R12, PT, PT, -R9, RZ, RZ ;  /* 0x000000ff090c7210 */ /* 0x000fce0007ffe1ff */
.L_x_2:
[----:B------:R-:W0:Y:S08]  /*0220*/  LDC.64 R18, c[0x0][0x388] ;  /* 0x0000e200ff127b82 */ /* 0x000e300000000a00 */
[----:B------:R-:W1:Y:S01]  /*0230*/  LDC.64 R16, c[0x0][0x380] ;  /* 0x0000e000ff107b82 */ /* 0x000e620000000a00 */
[----:B0-----:R-:W-:-:S06]  /*0240*/  IMAD.WIDE.U32 R22, R10, 0x4, R18 ;  /* 0x000000040a167825 */ /* 0x001fcc00078e0012 */
[----:B------:R-:W2:Y:S01]  /*0250*/  LDG.E R22, desc[UR6][R22.64] ;  /* 0x0000000616167981 */ /* 0x000ea2000c1e1900 */
[----:B-1----:R-:W-:-:S05]  /*0260*/  IMAD.WIDE R16, R14, 0x4, R16 ;  /* 0x000000040e107825 */ /* 0x002fca00078e0210 */
[----:B------:R-:W2:Y:S01]  /*0270*/  LDG.E R21, desc[UR6][R16.64] ;  /* 0x0000000610157981 */ /* 0x000ea2000c1e1900 */
[----:B------:R-:W-:-:S03]  /*0280*/  IMAD.WIDE.U32 R26, R11, 0x4, R18 ;  /* 0x000000040b1a7825 */ /* 0x000fc600078e0012 */
[----:B------:R-:W3:Y:S01]  /*0290*/  LDG.E R23, desc[UR6][R16.64+0x8] ;  /* 0x0000080610177981 */ /* 0x000ee2000c1e1900 */
[----:B------:R-:W-:-:S03]  /*02a0*/  IMAD.WIDE.U32 R24, R5, 0x4, R18 ;  /* 0x0000000405187825 */ /* 0x000fc600078e0012 */
[----:B------:R-:W4:Y:S04]  /*02b0*/  LDG.E R26, desc[UR6][R26.64] ;  /* 0x000000061a1a7981 */ /* 0x000f28000c1e1900 */
[----:B------:R-:W3:Y:S04]  /*02c0*/  LDG.E R24, desc[UR6][R24.64] ;  /* 0x0000000618187981 */ /* 0x000ee8000c1e1900 */
[----:B------:R-:W5:Y:S01]  /*02d0*/  LDG.E R27, desc[UR6][R16.64+0x10] ;  /* 0x00001006101b7981 */ /* 0x000f62000c1e1900 */
[----:B--2---:R-:W-:-:S03]  /*02e0*/  IMAD R21, R21, R22, R20 ;  /* 0x0000001615157224 */ /* 0x004fc600078e0214 */
[----:B------:R-:W4:Y:S02]  /*02f0*/  LDG.E R20, desc[UR6][R16.64+0x4] ;  /* 0x0000040610147981 */ /* 0x000f24000c1e1900 */
[----:B----4-:R-:W-:Y:S02]  /*0300*/  IMAD R28, R20, R26, R21 ;  /* 0x0000001a141c7224 */ /* 0x010fe400078e0215 */
[----:B------:R-:W-:-:S04]  /*0310*/  IMAD.WIDE.U32 R20, R13, 0x4, R18 ;  /* 0x000000040d147825 */ /* 0x000fc800078e0012 */
[----:B---3--:R-:W-:Y:S02]  /*0320*/  IMAD R28, R23, R24, R28 ;  /* 0x00000018171c7224 */ /* 0x008fe400078e021c */
[--C-:B------:R-:W-:Y:S01]  /*0330*/  IMAD.WIDE.U32 R22, R15, 0x4, R18.reuse ;  /* 0x000000040f167825 */ /* 0x100fe200078e0012 */
[----:B------:R-:W2:Y:S05]  /*0340*/  LDG.E R20, desc[UR6][R20.64] ;  /* 0x0000000614147981 */ /* 0x000eaa000c1e1900 */
[----:B------:R-:W5:Y:S04]  /*0350*/  LDG.E R22, desc[UR6][R22.64] ;  /* 0x0000000616167981 */ /* 0x000f68000c1e1900 */
[----:B------:R-:W2:Y:S01]  /*0360*/  LDG.E R21, desc[UR6][R16.64+0xc] ;  /* 0x00000c0610157981 */ /* 0x000ea2000c1e1900 */
[----:B------:R-:W-:-:S03]  /*0370*/  IMAD.WIDE.U32 R24, R29, 0x4, R18 ;  /* 0x000000041d187825 */ /* 0x000fc600078e0012 */
[----:B------:R-:W3:Y:S04]  /*0380*/  LDG.E R23, desc[UR6][R16.64+0x1c] ;  /* 0x00001c0610177981 */ /* 0x000ee8000c1e1900 */
[----:B------:R-:W4:Y:S01]  /*0390*/  LDG.E R24, desc[UR6][R24.64] ;  /* 0x0000000618187981 */ /* 0x000f22000c1e1900 */
[----:B--2---:R-:W-:-:S03]  /*03a0*/  IMAD R28, R21, R20, R28 ;  /* 0x00000014151c7224 */ /* 0x004fc600078e021c */
[----:B------:R-:W4:Y:S01]  /*03b0*/  LDG.E R21, desc[UR6][R16.64+0x14] ;  /* 0x0000140610157981 */ /* 0x000f22000c1e1900 */
[----:B-----5:R-:W-:Y:S02]  /*03c0*/  IMAD R28, R27, R22, R28 ;  /* 0x000000161b1c7224 */ /* 0x020fe400078e021c */
[--C-:B------:R-:W-:Y:S01]  /*03d0*/  IMAD.WIDE.U32 R26, R6, 0x4, R18.reuse ;  /* 0x00000004061a7825 */ /* 0x100fe200078e0012 */
[----:B------:R-:W2:Y:S03]  /*03e0*/  LDG.E R20, desc[UR6][R16.64+0x18] ;  /* 0x0000180610147981 */ /* 0x000ea6000c1e1900 */
[----:B------:R-:W-:Y:S02]  /*03f0*/  IMAD.WIDE.U32 R18, R8, 0x4, R18 ;  /* 0x0000000408127825 */ /* 0x000fe400078e0012 */
[----:B------:R-:W2:Y:S04]  /*0400*/  LDG.E R26, desc[UR6][R26.64] ;  /* 0x000000061a1a7981 */ /* 0x000ea8000c1e1900 */
[----:B------:R-:W3:Y:S01]  /*0410*/  LDG.E R18, desc[UR6][R18.64] ;  /* 0x0000000612127981 */ /* 0x000ee2000c1e1900 */
[----:B------:R-:W-:-:S04]  /*0420*/  IADD3 R12, PT, PT, R12, 0x8, RZ ;  /* 0x000000080c0c7810 */ /* 0x000fc80007ffe0ff */
[----:B------:R-:W-:Y:S02]  /*0430*/  ISETP.NE.AND P1, PT, R12, RZ, PT ;  /* 0x000000ff0c00720c */ /* 0x000fe40003f25270 */
[C---:B------:R-:W-:Y:S02]  /*0440*/  LEA R11, R0.reuse, R11, 0x3 ;  /* 0x0000000b000b7211 */ /* 0x040fe400078e18ff */
[C---:B------:R-:W-:Y:S02]  /*0450*/  LEA R5, R0.reuse, R5, 0x3 ;  /* 0x0000000500057211 */ /* 0x040fe400078e18ff */
[C---:B------:R-:W-:Y:S02]  /*0460*/  LEA R13, R0.reuse, R13, 0x3 ;  /* 0x0000000d000d7211 */ /* 0x040fe400078e18ff */
[C---:B------:R-:W-:Y:S02]  /*0470*/  LEA R15, R0.reuse, R15, 0x3 ;  /* 0x0000000f000f7211 */ /* 0x040fe400078e18ff */
[----:B------:R-:W-:-:S02]  /*0480*/  LEA R29, R0, R29, 0x3 ;  /* 0x0000001d001d7211 */ /* 0x000fc400078e18ff */
[C---:B------:R-:W-:Y:S02]  /*0490*/  LEA R6, R0.reuse, R6, 0x3 ;  /* 0x0000000600067211 */ /* 0x040fe400078e18ff */
[C---:B------:R-:W-:Y:S02]  /*04a0*/  LEA R8, R0.reuse, R8, 0x3 ;  /* 0x0000000800087211 */ /* 0x040fe400078e18ff */
[----:B------:R-:W-:Y:S02]  /*04b0*/  LEA R10, R0, R10, 0x3 ;  /* 0x0000000a000a7211 */ /* 0x000fe400078e18ff */
[----:B------:R-:W-:Y:S01]  /*04c0*/  IADD3 R14, PT, PT, R14, 0x8, RZ ;  /* 0x000000080e0e7810 */ /* 0x000fe20007ffe0ff */
[----:B----4-:R-:W-:-:S04]  /*04d0*/  IMAD R21, R21, R24, R28 ;  /* 0x0000001815157224 */ /* 0x010fc800078e021c */
[----:B--2---:R-:W-:-:S04]  /*04e0*/  IMAD R20, R20, R26, R21 ;  /* 0x0000001a14147224 */ /* 0x004fc800078e0215 */
[----:B---3--:R-:W-:Y:S01]  /*04f0*/  IMAD R20, R23, R18, R20 ;  /* 0x0000001217147224 */ /* 0x008fe200078e0214 */
[----:B------:R-:W-:Y:S06]  /*0500*/  @P1 BRA `(.L_x_2) ;  /* 0xfffffffc00441947 */ /* 0x000fec000383ffff */
.L_x_1:
[----:B------:R-:W-:Y:S05]  /*0510*/  @!P0 BRA `(.L_x_0) ;  /* 0x0000000000e48947 */ /* 0x000fea0003800000 */
[----:B------:R-:W-:Y:S02]  /*0520*/  ISETP.GE.U32.AND P0, PT, R2, 0x4, PT ;  /* 0x000000040200780c */ /* 0x000fe40003f06070 */
[----:B------:R-:W-:-:S04]  /*0530*/  LOP3.LUT R6, R0, 0x3, RZ, 0xc0, !PT ;  /* 0x0000000300067812 */ /* 0x000fc800078ec0ff */
[----:B------:R-:W-:-:S07]  /*0540*/  ISETP.NE.AND P1, PT, R6, RZ, PT ;  /* 0x000000ff0600720c */ /* 0x000fce0003f25270 */
[----:B------:R-:W-:Y:S06]  /*0550*/  @!P0 BRA `(.L_x_3) ;  /* 0x0000000000648947 */ /* 0x000fec0003800000 */
[----:B------:R-:W0:Y:S01]  /*0560*/  LDC.64 R10, c[0x0][0x388] ;  /* 0x0000e200ff0a7b82 */ /* 0x000e220000000a00 */
[----:B------:R-:W-:Y:S01]  /*0570*/  IMAD R17, R9, R0, R7 ;  /* 0x0000000009117224 */ /* 0x000fe200078e0207 */
[----:B------:R-:W-:-:S04]  /*0580*/  IADD3 R5, PT, PT, R4, R9, RZ ;  /* 0x0000000904057210 */ /* 0x000fc80007ffe0ff */
[-C--:B------:R-:W-:Y:S02]  /*0590*/  IADD3 R19, PT, PT, R17, R0.reuse, RZ ;  /* 0x0000000011137210 */ /* 0x080fe40007ffe0ff */
[----:B------:R-:W1:Y:S02]  /*05a0*/  LDC.64 R12, c[0x0][0x380] ;  /* 0x0000e000ff0c7b82 */ /* 0x000e640000000a00 */
[----:B------:R-:W-:Y:S01]  /*05b0*/  IADD3 R21, PT, PT, R19, R0, RZ ;  /* 0x0000000013157210 */ /* 0x000fe20007ffe0ff */
[----:B0-----:R-:W-:-:S04]  /*05c0*/  IMAD.WIDE.U32 R16, R17, 0x4, R10 ;  /* 0x0000000411107825 */ /* 0x001fc800078e000a */
[----:B------:R-:W-:Y:S02]  /*05d0*/  IMAD.WIDE.U32 R18, R19, 0x4, R10 ;  /* 0x0000000413127825 */ /* 0x000fe400078e000a */
[----:B------:R-:W2:Y:S02]  /*05e0*/  LDG.E R16, desc[UR6][R16.64] ;  /* 0x0000000610107981 */ /* 0x000ea4000c1e1900 */
[----:B-1----:R-:W-:Y:S02]  /*05f0*/  IMAD.WIDE R12, R5, 0x4, R12 ;  /* 0x00000004050c7825 */ /* 0x002fe400078e020c */
[----:B------:R-:W3:Y:S02]  /*0600*/  LDG.E R18, desc[UR6][R18.64] ;  /* 0x0000000612127981 */ /* 0x000ee4000c1e1900 */
[C-C-:B------:R-:W-:Y:S01]  /*0610*/  IMAD.WIDE.U32 R14, R21.reuse, 0x4, R10.reuse ;  /* 0x00000004150e7825 */ /* 0x140fe200078e000a */
[----:B------:R-:W-:Y:S01]  /*0620*/  IADD3 R21, PT, PT, R21, R0, RZ ;  /* 0x0000000015157210 */ /* 0x000fe20007ffe0ff */
[----:B------:R-:W2:Y:S04]  /*0630*/  LDG.E R5, desc[UR6][R12.64] ;  /* 0x000000060c057981 */ /* 0x000ea8000c1e1900 */
[----:B------:R-:W3:Y:S01]  /*0640*/  LDG.E R2, desc[UR6][R12.64+0x4] ;  /* 0x000004060c027981 */ /* 0x000ee2000c1e1900 */
[----:B------:R-:W-:-:S03]  /*0650*/  IMAD.WIDE.U32 R10, R21, 0x4, R10 ;  /* 0x00000004150a7825 */ /* 0x000fc600078e000a */
[----:B------:R-:W4:Y:S04]  /*0660*/  LDG.E R14, desc[UR6][R14.64] ;  /* 0x000000060e0e7981 */ /* 0x000f28000c1e1900 */
[----:B------:R-:W4:Y:S04]  /*0670*/  LDG.E R21, desc[UR6][R12.64+0x8] ;  /* 0x000008060c157981 */ /* 0x000f28000c1e1900 */
[----:B------:R-:W5:Y:S04]  /*0680*/  LDG.E R23, desc[UR6][R12.64+0xc] ;  /* 0x00000c060c177981 */ /* 0x000f68000c1e1900 */
[----:B------:R-:W5:Y:S01]  /*0690*/  LDG.E R10, desc[UR6][R10.64] ;  /* 0x000000060a0a7981 */ /* 0x000f62000c1e1900 */
[----:B------:R-:W-:Y:S01]  /*06a0*/  IADD3 R9, PT, PT, R9, 0x4, RZ ;  /* 0x0000000409097810 */ /* 0x000fe20007ffe0ff */
[----:B--2---:R-:W-:-:S04]  /*06b0*/  IMAD R5, R5, R16, R20 ;  /* 0x0000001005057224 */ /* 0x004fc800078e0214 */
[----:B---3--:R-:W-:-:S04]  /*06c0*/  IMAD R2, R2, R18, R5 ;  /* 0x0000001202027224 */ /* 0x008fc800078e0205 */
[----:B----4-:R-:W-:-:S04]  /*06d0*/  IMAD R2, R21, R14, R2 ;  /* 0x0000000e15027224 */ /* 0x010fc800078e0202 */
[----:B-----5:R-:W-:-:S07]  /*06e0*/  IMAD R20, R23, R10, R2 ;  /* 0x0000000a17147224 */ /* 0x020fce00078e0202 */
.L_x_3:
[----:B------:R-:W-:Y:S05]  /*06f0*/  @!P1 BRA `(.L_x_0) ;  /* 0x00000000006c9947 */ /* 0x000fea0003800000 */
[----:B------:R-:W0:Y:S01]  /*0700*/  LDC.64 R18, c[0x0][0x388] ;  /* 0x0000e200ff127b82 */ /* 0x000e220000000a00 */
[----:B------:R-:W-:Y:S02]  /*0710*/  ISETP.NE.AND P0, PT, R6, 0x1, PT ;  /* 0x000000010600780c */ /* 0x000fe40003f05270 */
[----:B------:R-:W-:-:S04]  /*0720*/  LOP3.LUT R2, R0, 0x1, RZ, 0xc0, !PT ;  /* 0x0000000100027812 */ /* 0x000fc800078ec0ff */
[----:B------:R-:W-:Y:S01]  /*0730*/  ISETP.NE.U32.AND P1, PT, R2, 0x1, PT ;  /* 0x000000010200780c */ /* 0x000fe20003f25070 */
[----:B------:R-:W1:Y:S06]  /*0740*/  LDC.64 R10, c[0x0][0x380] ;  /* 0x0000e000ff0a7b82 */ /* 0x000e6c0000000a00 */
[C---:B------:R-:W-:Y:S01]  /*0750*/  @P0 IMAD R17, R9.reuse, R0, R7 ;  /* 0x0000000009110224 */ /* 0x040fe200078e0207 */
[----:B------:R-:W-:Y:S01]  /*0760*/  @P0 IADD3 R5, PT, PT, R4, R9, RZ ;  /* 0x0000000904050210 */ /* 0x000fe20007ffe0ff */
[----:B------:R-:W2:Y:S01]  /*0770*/  LDC.64 R14, c[0x0][0x380] ;  /* 0x0000e000ff0e7b82 */ /* 0x000ea20000000a00 */
[----:B------:R-:W-:-:S02]  /*0780*/  @P0 IADD3 R9, PT, PT, R9, 0x2, RZ ;  /* 0x0000000209090810 */ /* 0x000fc40007ffe0ff */
[----:B------:R-:W-:-:S05]  /*0790*/  @P0 IADD3 R21, PT, PT, R17, R0, RZ ;  /* 0x0000000011150210 */ /* 0x000fca0007ffe0ff */
[----:B------:R-:W3:Y:S01]  /*07a0*/  LDC.64 R12, c[0x0][0x388] ;  /* 0x0000e200ff0c7b82 */ /* 0x000ee20000000a00 */
[----:B0-----:R-:W-:-:S04]  /*07b0*/  @P0 IMAD.WIDE.U32 R16, R17, 0x4, R18 ;  /* 0x0000000411100825 */ /* 0x001fc800078e0012 */
[----:B------:R-:W-:Y:S02]  /*07c0*/  @P0 IMAD.WIDE.U32 R18, R21, 0x4, R18 ;  /* 0x0000000415120825 */ /* 0x000fe400078e0012 */
[----:B------:R-:W4:Y:S02]  /*07d0*/  @P0 LDG.E R16, desc[UR6][R16.64] ;  /* 0x0000000610100981 */ /* 0x000f24000c1e1900 */
[----:B-1----:R-:W-:Y:S01]  /*07e0*/  @P0 IMAD.WIDE R10, R5, 0x4, R10 ;  /* 0x00000004050a0825 */ /* 0x002fe200078e020a */
[----:B------:R-:W-:Y:S01]  /*07f0*/  @!P1 IADD3 R5, PT, PT, R4, R9, RZ ;  /* 0x0000000904059210 */ /* 0x000fe20007ffe0ff */
[----:B------:R-:W5:Y:S02]  /*0800*/  @P0 LDG.E R18, desc[UR6][R18.64] ;  /* 0x0000000612120981 */ /* 0x000f64000c1e1900 */
[----:B------:R-:W-:Y:S02]  /*0810*/  @!P1 IMAD R9, R9, R0, R7 ;  /* 0x0000000009099224 */ /* 0x000fe400078e0207 */
[----:B------:R-:W4:Y:S01]  /*0820*/  @P0 LDG.E R21, desc[UR6][R10.64] ;  /* 0x000000060a150981 */ /* 0x000f22000c1e1900 */
[----:B--2---:R-:W-:-:S03]  /*0830*/  @!P1 IMAD.WIDE R14, R5, 0x4, R14 ;  /* 0x00000004050e9825 */ /* 0x004fc600078e020e */
[----:B------:R-:W5:Y:S04]  /*0840*/  @P0 LDG.E R2, desc[UR6][R10.64+0x4] ;  /* 0x000004060a020981 */ /* 0x000f68000c1e1900 */
[----:B------:R-:W2:Y:S01]  /*0850*/  @!P1 LDG.E R15, desc[UR6][R14.64] ;  /* 0x000000060e0f9981 */ /* 0x000ea2000c1e1900 */
[----:B---3--:R-:W-:-:S06]  /*0860*/  @!P1 IMAD.WIDE.U32 R12, R9, 0x4, R12 ;  /* 0x00000004090c9825 */ /* 0x008fcc00078e000c */
[----:B------:R-:W2:Y:S01]  /*0870*/  @!P1 LDG.E R12, desc[UR6][R12.64] ;  /* 0x000000060c0c9981 */ /* 0x000ea2000c1e1900 */
[----:B----4-:R-:W-:-:S04]  /*0880*/  @P0 IMAD R21, R21, R16, R20 ;  /* 0x0000001015150224 */ /* 0x010fc800078e0214 */
[----:B-----5:R-:W-:-:S04]  /*0890*/  @P0 IMAD R20, R2, R18, R21 ;  /* 0x0000001202140224 */ /* 0x020fc800078e0215 */
[----:B--2---:R-:W-:-:S07]  /*08a0*/  @!P1 IMAD R20, R15, R12, R20 ;  /* 0x0000000c0f149224 */ /* 0x004fce00078e0214 */
.L_x_0:
[----:B------:R-:W0:Y:S01]  /*08b0*/  LDC.64 R4, c[0x0][0x390] ;  /* 0x0000e400ff047b82 */ /* 0x000e220000000a00 */
[----:B------:R-:W-:-:S04]  /*08c0*/  IMAD R3, R3, R0, R7 ;  /* 0x0000000003037224 */ /* 0x000fc800078e0207 */
[----:B0-----:R-:W-:-:S05]  /*08d0*/  IMAD.WIDE R2, R3, 0x4, R4 ;  /* 0x0000000403027825 */ /* 0x001fca00078e0204 */
[----:B------:R-:W-:Y:S01]  /*08e0*/  STG.E desc[UR6][R2.64], R20 ;  /* 0x0000001402007986 */ /* 0x000fe2000c101906 */
[----:B------:R-:W-:Y:S05]  /*08f0*/  EXIT ;  /* 0x000000000000794d */ /* 0x000fea0003800000 */
.L_x_4:
[----:B------:R-:W-:-:S00]  /*0900*/  BRA `(.L_x_4) ;  /* 0xfffffffc00fc7947 */ /* 0x000fc0000383ffff */
[----:B------:R-:W-:-:S00]  /*0910*/  NOP ;  /* 0x0000000000007918 */ /* 0x000fc00000000000 */
        /* <DEDUP_REMOVED lines=14> */
.L_x_5:


//--------------------- .nv.shared.reserved.0     --------------------------
	.section	.nv.shared.reserved.0,"aw",@nobits
	.weak		__nv_reservedSMEM_offset_0_alias
	.size		__nv_reservedSMEM_offset_0_alias, 0, 64
	.other		__nv_reservedSMEM_offset_0_alias,@"STO_CUDA_RESERVED_SHARED STV_DEFAULT"
__nv_reservedSMEM_offset_0_alias:
	.zero		0
	.zero		64


//--------------------- .nv.constant0._Z10matrix_mulPiS_S_i --------------------------
	.section	.nv.constant0._Z10matrix_mulPiS_S_i,"a",@progbits
	.sectionflags	@""
	.align	4
.nv.constant0._Z10matrix_mulPiS_S_i:
	.zero		924


//--------------------- SYMBOLS --------------------------

	.type		.nv.reservedSmem.offset0,@object
	.size		.nv.reservedSmem.offset0,0x4
